//
// Generated by NVIDIA NVVM Compiler
//
// Compiler Build ID: CL-36424714
// Cuda compilation tools, release 13.0, V13.0.88
// Based on NVVM 20.0.0
//

.version 9.0
.target sm_100
.address_size 64

	// .globl	_Z13animateKernelP6float3f

.visible .entry _Z13animateKernelP6float3f(
	.param .u64 .ptr .align 1 _Z13animateKernelP6float3f_param_0,
	.param .f32 _Z13animateKernelP6float3f_param_1
)
{
	.reg .b32 	%r<5>;
	.reg .b32 	%f<4>;
	.reg .b64 	%rd<5>;

	ld.param.u64 	%rd1, [_Z13animateKernelP6float3f_param_0];
	ld.param.f32 	%f1, [_Z13animateKernelP6float3f_param_1];
	cvta.to.global.u64 	%rd2, %rd1;
	mov.u32 	%r1, %ctaid.x;
	mov.u32 	%r2, %ntid.x;
	mov.u32 	%r3, %tid.x;
	mad.lo.s32 	%r4, %r1, %r2, %r3;
	mul.wide.s32 	%rd3, %r4, 12;
	add.s64 	%rd4, %rd2, %rd3;
	ld.global.f32 	%f2, [%rd4];
	add.f32 	%f3, %f1, %f2;
	st.global.f32 	[%rd4], %f3;
	ret;

}
	// .globl	_Z16initializeKernelP6float3S0_
.visible .entry _Z16initializeKernelP6float3S0_(
	.param .u64 .ptr .align 1 _Z16initializeKernelP6float3S0__param_0,
	.param .u64 .ptr .align 1 _Z16initializeKernelP6float3S0__param_1
)
{
	.reg .b32 	%r<7>;
	.reg .b32 	%f<3>;
	.reg .b64 	%rd<8>;

	ld.param.u64 	%rd1, [_Z16initializeKernelP6float3S0__param_0];
	ld.param.u64 	%rd2, [_Z16initializeKernelP6float3S0__param_1];
	cvta.to.global.u64 	%rd3, %rd2;
	cvta.to.global.u64 	%rd4, %rd1;
	mov.u32 	%r1, %ctaid.x;
	mov.u32 	%r2, %ntid.x;
	mov.u32 	%r3, %tid.x;
	mad.lo.s32 	%r4, %r1, %r2, %r3;
	cvt.rn.f32.u32 	%f1, %r3;
	cvt.rn.f32.u32 	%f2, %r1;
	mul.wide.s32 	%rd5, %r4, 12;
	add.s64 	%rd6, %rd4, %rd5;
	st.global.f32 	[%rd6], %f1;
	st.global.f32 	[%rd6+4], %f2;
	mov.b32 	%r5, -1054867456;
	st.global.u32 	[%rd6+8], %r5;
	add.s64 	%rd7, %rd3, %rd5;
	mov.b32 	%r6, 0;
	st.global.u32 	[%rd7], %r6;
	st.global.u32 	[%rd7+4], %r6;
	st.global.u32 	[%rd7+8], %r6;
	ret;

}


// ===== COMPILED SASS (sm_100) =====

	.target	sm_100

	.elftype	@"ET_EXEC"


//--------------------- .note.nv.tkinfo           --------------------------
	.section	.note.nv.tkinfo,"",@"SHT_NOTE"
	.sectionflags	@"SHF_NOTE_NV_TKINFO"
	.tkinfo
        /*0018*/ 	.word	0x00000002
        /*0030*/ 	.string	""
        /*0030*/ 	.string	"ptxas"
        /*0030*/ 	.string	"Cuda compilation tools, release 13.0, V13.0.88"
        /*0030*/ 	.string	"Build cuda_13.0.r13.0/compiler.36424714_0"
        /*0030*/ 	.string	"-arch sm_100 -m 64 "



//--------------------- .note.nv.cuinfo           --------------------------
	.section	.note.nv.cuinfo,"",@"SHT_NOTE"
	.sectionflags	@"SHF_NOTE_NV_CUINFO"
        /*0018*/ 	.short	0x0002
        /*001a*/ 	.short	0x0064
        /*001c*/ 	.short	0x0082
	.zero		2


//--------------------- .nv.info                  --------------------------
	.section	.nv.info,"",@"SHT_CUDA_INFO"
	.align	4


	//----- nvinfo : EIATTR_REGCOUNT
	.align		4
        /*0000*/ 	.byte	0x04, 0x2f
        /*0002*/ 	.short	(.L_1 - .L_0)
	.align		4
.L_0:
        /*0004*/ 	.word	index@(_Z13animateKernelP6float3f)
        /*0008*/ 	.word	0x00000008


	//----- nvinfo : EIATTR_FRAME_SIZE
	.align		4
.L_1:
        /*000c*/ 	.byte	0x04, 0x11
        /*000e*/ 	.short	(.L_3 - .L_2)
	.align		4
.L_2:
        /*0010*/ 	.word	index@(_Z13animateKernelP6float3f)
        /*0014*/ 	.word	0x00000000


	//----- nvinfo : EIATTR_REGCOUNT
	.align		4
.L_3:
        /*0018*/ 	.byte	0x04, 0x2f
        /*001a*/ 	.short	(.L_5 - .L_4)
	.align		4
.L_4:
        /*001c*/ 	.word	index@(_Z16initializeKernelP6float3S0_)
        /*0020*/ 	.word	0x00000010


	//----- nvinfo : EIATTR_FRAME_SIZE
	.align		4
.L_5:
        /*0024*/ 	.byte	0x04, 0x11
        /*0026*/ 	.short	(.L_7 - .L_6)
	.align		4
.L_6:
        /*0028*/ 	.word	index@(_Z16initializeKernelP6float3S0_)
        /*002c*/ 	.word	0x00000000


	//----- nvinfo : EIATTR_MIN_STACK_SIZE
	.align		4
.L_7:
        /*0030*/ 	.byte	0x04, 0x12
        /*0032*/ 	.short	(.L_9 - .L_8)
	.align		4
.L_8:
        /*0034*/ 	.word	index@(_Z16initializeKernelP6float3S0_)
        /*0038*/ 	.word	0x00000000


	//----- nvinfo : EIATTR_MIN_STACK_SIZE
	.align		4
.L_9:
        /*003c*/ 	.byte	0x04, 0x12
        /*003e*/ 	.short	(.L_11 - .L_10)
	.align		4
.L_10:
        /*0040*/ 	.word	index@(_Z13animateKernelP6float3f)
        /*0044*/ 	.word	0x00000000
.L_11:


//--------------------- .nv.compat                --------------------------
	.section	.nv.compat,"",@"SHT_CUDA_COMPAT_INFO"
	.align	4
        /*0000*/ 	.byte	0x02, 0x09, 0x00, 0x00, 0x02, 0x02, 0x01, 0x00, 0x02, 0x05, 0x05, 0x00, 0x03, 0x07, 0x01, 0x01
        /*0010*/ 	.byte	0x02, 0x03, 0x00, 0x00, 0x02, 0x06, 0x01, 0x00, 0x04, 0x0b, 0x08, 0x00, 0x09, 0x00, 0x00, 0x00
        /*0020*/ 	.byte	0x00, 0x00, 0x00, 0x00


//--------------------- .nv.info._Z16initializeKernelP6float3S0_ --------------------------
	.section	.nv.info._Z16initializeKernelP6float3S0_,"",@"SHT_CUDA_INFO"
	.sectionflags	@""
	.align	4


	//----- nvinfo : EIATTR_CUDA_API_VERSION
	.align		4
        /*0000*/ 	.byte	0x04, 0x37
        /*0002*/ 	.short	(.L_13 - .L_12)
.L_12:
        /*0004*/ 	.word	0x00000082


	//----- nvinfo : EIATTR_KPARAM_INFO
	.align		4
.L_13:
        /*0008*/ 	.byte	0x04, 0x17
        /*000a*/ 	.short	(.L_15 - .L_14)
.L_14:
        /*000c*/ 	.word	0x00000000
        /*0010*/ 	.short	0x0001
        /*0012*/ 	.short	0x0008
        /*0014*/ 	.byte	0x00, 0xf5, 0x21, 0x00


	//----- nvinfo : EIATTR_KPARAM_INFO
	.align		4
.L_15:
        /*0018*/ 	.byte	0x04, 0x17
        /*001a*/ 	.short	(.L_17 - .L_16)
.L_16:
        /*001c*/ 	.word	0x00000000
        /*0020*/ 	.short	0x0000
        /*0022*/ 	.short	0x0000
        /*0024*/ 	.byte	0x00, 0xf5, 0x21, 0x00


	//----- nvinfo : EIATTR_SPARSE_MMA_MASK
	.align		4
.L_17:
        /*0028*/ 	.byte	0x03, 0x50
        /*002a*/ 	.short	0x0000


	//----- nvinfo : EIATTR_MAXREG_COUNT
	.align		4
        /*002c*/ 	.byte	0x03, 0x1b
        /*002e*/ 	.short	0x00ff


	//----- nvinfo : EIATTR_MERCURY_ISA_VERSION
	.align		4
        /*0030*/ 	.byte	0x03, 0x5f
        /*0032*/ 	.short	0x0101


	//----- nvinfo : EIATTR_VRC_CTA_INIT_COUNT
	.align		4
        /*0034*/ 	.byte	0x02, 0x4a
	.zero		1
	.zero		1


	//----- nvinfo : EIATTR_EXIT_INSTR_OFFSETS
	.align		4
        /*0038*/ 	.byte	0x04, 0x1c
        /*003a*/ 	.short	(.L_19 - .L_18)


	//   ....[0]....
.L_18:
        /*003c*/ 	.word	0x00000130


	//----- nvinfo : EIATTR_CBANK_PARAM_SIZE
	.align		4
.L_19:
        /*0040*/ 	.byte	0x03, 0x19
        /*0042*/ 	.short	0x0010


	//----- nvinfo : EIATTR_PARAM_CBANK
	.align		4
        /*0044*/ 	.byte	0x04, 0x0a
        /*0046*/ 	.short	(.L_21 - .L_20)
	.align		4
.L_20:
        /*0048*/ 	.word	index@(.nv.constant0._Z16initializeKernelP6float3S0_)
        /*004c*/ 	.short	0x0380
        /*004e*/ 	.short	0x0010


	//----- nvinfo : EIATTR_SW_WAR
	.align		4
.L_21:
        /*0050*/ 	.byte	0x04, 0x36
        /*0052*/ 	.short	(.L_23 - .L_22)
.L_22:
        /*0054*/ 	.word	0x00000008
.L_23:


//--------------------- .nv.info._Z13animateKernelP6float3f --------------------------
	.section	.nv.info._Z13animateKernelP6float3f,"",@"SHT_CUDA_INFO"
	.sectionflags	@""
	.align	4


	//----- nvinfo : EIATTR_CUDA_API_VERSION
	.align		4
        /*0000*/ 	.byte	0x04, 0x37
        /*0002*/ 	.short	(.L_25 - .L_24)
.L_24:
        /*0004*/ 	.word	0x00000082


	//----- nvinfo : EIATTR_KPARAM_INFO
	.align		4
.L_25:
        /*0008*/ 	.byte	0x04, 0x17
        /*000a*/ 	.short	(.L_27 - .L_26)
.L_26:
        /*000c*/ 	.word	0x00000000
        /*0010*/ 	.short	0x0001
        /*0012*/ 	.short	0x0008
        /*0014*/ 	.byte	0x00, 0xf0, 0x11, 0x00


	//----- nvinfo : EIATTR_KPARAM_INFO
	.align		4
.L_27:
        /*0018*/ 	.byte	0x04, 0x17
        /*001a*/ 	.short	(.L_29 - .L_28)
.L_28:
        /*001c*/ 	.word	0x00000000
        /*0020*/ 	.short	0x0000
        /*0022*/ 	.short	0x0000
        /*0024*/ 	.byte	0x00, 0xf5, 0x21, 0x00


	//----- nvinfo : EIATTR_SPARSE_MMA_MASK
	.align		4
.L_29:
        /*0028*/ 	.byte	0x03, 0x50
        /*002a*/ 	.short	0x0000


	//----- nvinfo : EIATTR_MAXREG_COUNT
	.align		4
        /*002c*/ 	.byte	0x03, 0x1b
        /*002e*/ 	.short	0x00ff


	//----- nvinfo : EIATTR_MERCURY_ISA_VERSION
	.align		4
        /*0030*/ 	.byte	0x03, 0x5f
        /*0032*/ 	.short	0x0101


	//----- nvinfo : EIATTR_VRC_CTA_INIT_COUNT
	.align		4
        /*0034*/ 	.byte	0x02, 0x4a
	.zero		1
	.zero		1


	//----- nvinfo : EIATTR_EXIT_INSTR_OFFSETS
	.align		4
        /*0038*/ 	.byte	0x04, 0x1c
        /*003a*/ 	.short	(.L_31 - .L_30)


	//   ....[0]....
.L_30:
        /*003c*/ 	.word	0x000000c0


	//----- nvinfo : EIATTR_CBANK_PARAM_SIZE
	.align		4
.L_31:
        /*0040*/ 	.byte	0x03, 0x19
        /*0042*/ 	.short	0x000c


	//----- nvinfo : EIATTR_PARAM_CBANK
	.align		4
        /*0044*/ 	.byte	0x04, 0x0a
        /*0046*/ 	.short	(.L_33 - .L_32)
	.align		4
.L_32:
        /*0048*/ 	.word	index@(.nv.constant0._Z13animateKernelP6float3f)
        /*004c*/ 	.short	0x0380
        /*004e*/ 	.short	0x000c


	//----- nvinfo : EIATTR_SW_WAR
	.align		4
.L_33:
        /*0050*/ 	.byte	0x04, 0x36
        /*0052*/ 	.short	(.L_35 - .L_34)
.L_34:
        /*0054*/ 	.word	0x00000008
.L_35:


//--------------------- .nv.callgraph             --------------------------
	.section	.nv.callgraph,"",@"SHT_CUDA_CALLGRAPH"
	.align	4
	.sectionentsize	8
	.align		4
        /*0000*/ 	.word	0x00000000
	.align		4
        /*0004*/ 	.word	0xffffffff
	.align		4
        /*0008*/ 	.word	0x00000000
	.align		4
        /*000c*/ 	.word	0xfffffffe
	.align		4
        /*0010*/ 	.word	0x00000000
	.align		4
        /*0014*/ 	.word	0xfffffffd
	.align		4
        /*0018*/ 	.word	0x00000000
	.align		4
        /*001c*/ 	.word	0xfffffffc


//--------------------- .text._Z16initializeKernelP6float3S0_ --------------------------
	.section	.text._Z16initializeKernelP6float3S0_,"ax",@progbits
	.align	128
        .global         _Z16initializeKernelP6float3S0_
        .type           _Z16initializeKernelP6float3S0_,@function
        .size           _Z16initializeKernelP6float3S0_,(.L_x_2 - _Z16initializeKernelP6float3S0_)
        .other          _Z16initializeKernelP6float3S0_,@"STO_CUDA_ENTRY STV_DEFAULT"
_Z16initializeKernelP6float3S0_:
.text._Z16initializeKernelP6float3S0_:
[----:B------:R-:W-:Y:S01]  /*0000*/  LDC R1, c[0x0][0x37c] ;  /* 0x0000df00ff017b82 */ /* 0x000fe20000000800 */
[----:B------:R-:W0:Y:S07]  /*0010*/  S2R R0, SR_TID.X ;  /* 0x0000000000007919 */ /* 0x000e2e0000002100 */
[----:B------:R-:W1:Y:S01]  /*0020*/  S2UR UR6, SR_CTAID.X ;  /* 0x00000000000679c3 */ /* 0x000e620000002500 */
[----:B------:R-:W2:Y:S01]  /*0030*/  LDCU.64 UR4, c[0x0][0x358] ;  /* 0x00006b00ff0477ac */ /* 0x000ea20008000a00 */
[----:B------:R-:W-:-:S06]  /*0040*/  HFMA2 R13, -RZ, RZ, -2.5625, 0 ;  /* 0xc1200000ff0d7431 */ /* 0x000fcc00000001ff */
[----:B------:R-:W3:Y:S08]  /*0050*/  LDC R7, c[0x0][0x360] ;  /* 0x0000d800ff077b82 */ /* 0x000ef00000000800 */
[----:B------:R-:W4:Y:S08]  /*0060*/  LDC.64 R2, c[0x0][0x380] ;  /* 0x0000e000ff027b82 */ /* 0x000f300000000a00 */
[----:B------:R-:W5:Y:S01]  /*0070*/  LDC.64 R4, c[0x0][0x388] ;  /* 0x0000e200ff047b82 */ /* 0x000f620000000a00 */
[----:B-1----:R-:W-:-:S02]  /*0080*/  I2FP.F32.U32 R11, UR6 ;  /* 0x00000006000b7c45 */ /* 0x002fc40008201000 */
[----:B0-----:R-:W-:Y:S01]  /*0090*/  I2FP.F32.U32 R9, R0 ;  /* 0x0000000000097245 */ /* 0x001fe20000201000 */
[----:B---3--:R-:W-:-:S04]  /*00a0*/  IMAD R7, R7, UR6, R0 ;  /* 0x0000000607077c24 */ /* 0x008fc8000f8e0200 */
[----:B----4-:R-:W-:-:S05]  /*00b0*/  IMAD.WIDE R2, R7, 0xc, R2 ;  /* 0x0000000c07027825 */ /* 0x010fca00078e0202 */
[----:B--2---:R-:W-:Y:S01]  /*00c0*/  STG.E desc[UR4][R2.64], R9 ;  /* 0x0000000902007986 */ /* 0x004fe2000c101904 */
[----:B-----5:R-:W-:-:S03]  /*00d0*/  IMAD.WIDE R4, R7, 0xc, R4 ;  /* 0x0000000c07047825 */ /* 0x020fc600078e0204 */
[----:B------:R-:W-:Y:S04]  /*00e0*/  STG.E desc[UR4][R2.64+0x4], R11 ;  /* 0x0000040b02007986 */ /* 0x000fe8000c101904 */
[----:B------:R-:W-:Y:S04]  /*00f0*/  STG.E desc[UR4][R2.64+0x8], R13 ;  /* 0x0000080d02007986 */ /* 0x000fe8000c101904 */
[----:B------:R-:W-:Y:S04]  /*0100*/  STG.E desc[UR4][R4.64], RZ ;  /* 0x000000ff04007986 */ /* 0x000fe8000c101904 */
[----:B------:R-:W-:Y:S04]  /*0110*/  STG.E desc[UR4][R4.64+0x4], RZ ;  /* 0x000004ff04007986 */ /* 0x000fe8000c101904 */
[----:B------:R-:W-:Y:S01]  /*0120*/  STG.E desc[UR4][R4.64+0x8], RZ ;  /* 0x000008ff04007986 */ /* 0x000fe2000c101904 */
[----:B------:R-:W-:Y:S05]  /*0130*/  EXIT ;  /* 0x000000000000794d */ /* 0x000fea0003800000 */
.L_x_0:
[----:B------:R-:W-:-:S00]  /*0140*/  BRA `(.L_x_0) ;  /* 0xfffffffc00fc7947 */ /* 0x000fc0000383ffff */
[----:B------:R-:W-:-:S00]  /*0150*/  NOP ;  /* 0x0000000000007918 */ /* 0x000fc00000000000 */
        /* <DEDUP_REMOVED lines=10> */
.L_x_2:


//--------------------- .text._Z13animateKernelP6float3f --------------------------
	.section	.text._Z13animateKernelP6float3f,"ax",@progbits
	.align	128
        .global         _Z13animateKernelP6float3f
        .type           _Z13animateKernelP6float3f,@function
        .size           _Z13animateKernelP6float3f,(.L_x_3 - _Z13animateKernelP6float3f)
        .other          _Z13animateKernelP6float3f,@"STO_CUDA_ENTRY STV_DEFAULT"
_Z13animateKernelP6float3f:
.text._Z13animateKernelP6float3f:
[----:B------:R-:W-:Y:S01]  /*0000*/  LDC R1, c[0x0][0x37c] ;  /* 0x0000df00ff017b82 */ /* 0x000fe20000000800 */
[----:B------:R-:W0:Y:S07]  /*0010*/  S2R R0, SR_TID.X ;  /* 0x0000000000007919 */ /* 0x000e2e0000002100 */
[----:B------:R-:W0:Y:S01]  /*0020*/  S2UR UR6, SR_CTAID.X ;  /* 0x00000000000679c3 */ /* 0x000e220000002500 */
[----:B------:R-:W1:Y:S07]  /*0030*/  LDCU.64 UR4, c[0x0][0x358] ;  /* 0x00006b00ff0477ac */ /* 0x000e6e0008000a00 */
[----:B------:R-:W0:Y:S08]  /*0040*/  LDC R5, c[0x0][0x360] ;  /* 0x0000d800ff057b82 */ /* 0x000e300000000800 */
[----:B------:R-:W2:Y:S01]  /*0050*/  LDC.64 R2, c[0x0][0x380] ;  /* 0x0000e000ff027b82 */ /* 0x000ea20000000a00 */
[----:B0-----:R-:W-:Y:S01]  /*0060*/  IMAD R5, R5, UR6, R0 ;  /* 0x0000000605057c24 */ /* 0x001fe2000f8e0200 */
[----:B------:R-:W0:Y:S03]  /*0070*/  LDCU UR6, c[0x0][0x388] ;  /* 0x00007100ff0677ac */ /* 0x000e260008000800 */
[----:B--2---:R-:W-:-:S05]  /*0080*/  IMAD.WIDE R2, R5, 0xc, R2 ;  /* 0x0000000c05027825 */ /* 0x004fca00078e0202 */
[----:B-1----:R-:W0:Y:S02]  /*0090*/  LDG.E R0, desc[UR4][R2.64] ;  /* 0x0000000402007981 */ /* 0x002e24000c1e1900 */
[----:B0-----:R-:W-:-:S05]  /*00a0*/  FADD R5, R0, UR6 ;  /* 0x0000000600057e21 */ /* 0x001fca0008000000 */
[----:B------:R-:W-:Y:S01]  /*00b0*/  STG.E desc[UR4][R2.64], R5 ;  /* 0x0000000502007986 */ /* 0x000fe2000c101904 */
[----:B------:R-:W-:Y:S05]  /*00c0*/  EXIT ;  /* 0x000000000000794d */ /* 0x000fea0003800000 */
.L_x_1:
        /* <DEDUP_REMOVED lines=11> */
.L_x_3:


//--------------------- .nv.shared.reserved.0     --------------------------
	.section	.nv.shared.reserved.0,"aw",@nobits
	.weak		__nv_reservedSMEM_offset_0_alias
	.size		__nv_reservedSMEM_offset_0_alias, 0, 64
	.other		__nv_reservedSMEM_offset_0_alias,@"STO_CUDA_RESERVED_SHARED STV_DEFAULT"
__nv_reservedSMEM_offset_0_alias:
	.zero		0
	.zero		64


//--------------------- .nv.constant0._Z16initializeKernelP6float3S0_ --------------------------
	.section	.nv.constant0._Z16initializeKernelP6float3S0_,"a",@progbits
	.sectionflags	@""
	.align	4
.nv.constant0._Z16initializeKernelP6float3S0_:
	.zero		912


//--------------------- .nv.constant0._Z13animateKernelP6float3f --------------------------
	.section	.nv.constant0._Z13animateKernelP6float3f,"a",@progbits
	.sectionflags	@""
	.align	4
.nv.constant0._Z13animateKernelP6float3f:
	.zero		908


//--------------------- SYMBOLS --------------------------

	.type		.nv.reservedSmem.offset0,@object
	.size		.nv.reservedSmem.offset0,0x4
